	.headerflags	@"EF_CUDA_TEXMODE_UNIFIED EF_CUDA_64BIT_ADDRESS EF_CUDA_ACCELERATORS EF_CUDA_SM90 EF_CUDA_VIRTUAL_SM(EF_CUDA_SM90)"
	.elftype	@"ET_EXEC"


//--------------------- .nv.info                  --------------------------
	.section	.nv.info,"",@"SHT_CUDA_INFO"
	.align	4


	//----- nvinfo : EIATTR_REGCOUNT
	.align		4
        /*0000*/ 	.byte	0x04, 0x2f
        /*0002*/ 	.short	(.L_1 - .L_0)
	.align		4
.L_0:
        /*0004*/ 	.word	index@(triton_poi_fused_view_3)
        /*0008*/ 	.word	0x0000000a


	//----- nvinfo : EIATTR_MIN_STACK_SIZE
	.align		4
.L_1:
        /*000c*/ 	.byte	0x04, 0x12
        /*000e*/ 	.short	(.L_3 - .L_2)
	.align		4
.L_2:
        /*0010*/ 	.word	index@(triton_poi_fused_view_3)
        /*0014*/ 	.word	0x00000000


	//----- nvinfo : EIATTR_FRAME_SIZE
	.align		4
.L_3:
        /*0018*/ 	.byte	0x04, 0x11
        /*001a*/ 	.short	(.L_5 - .L_4)
	.align		4
.L_4:
        /*001c*/ 	.word	index@(triton_poi_fused_view_3)
        /*0020*/ 	.word	0x00000000


	//----- nvinfo : EIATTR_MIN_STACK_SIZE
	.align		4
.L_5:
        /*0024*/ 	.byte	0x04, 0x12
        /*0026*/ 	.short	(.L_7 - .L_6)
	.align		4
.L_6:
        /*0028*/ 	.word	index@(triton_poi_fused_view_3)
        /*002c*/ 	.word	0x00000000
.L_7:


//--------------------- .nv.info.triton_poi_fused_view_3 --------------------------
	.section	.nv.info.triton_poi_fused_view_3,"",@"SHT_CUDA_INFO"
	.sectionflags	@""
	.align	4


	//----- nvinfo : EIATTR_CUDA_API_VERSION
	.align		4
        /*0000*/ 	.byte	0x04, 0x37
        /*0002*/ 	.short	(.L_9 - .L_8)
.L_8:
        /*0004*/ 	.word	0x0000007c


	//----- nvinfo : EIATTR_KPARAM_INFO
	.align		4
.L_9:
        /*0008*/ 	.byte	0x04, 0x17
        /*000a*/ 	.short	(.L_11 - .L_10)
.L_10:
        /*000c*/ 	.word	0x00000000
        /*0010*/ 	.short	0x0002
        /*0012*/ 	.short	0x0010
        /*0014*/ 	.byte	0x00, 0xf0, 0x11, 0x00


	//----- nvinfo : EIATTR_KPARAM_INFO
	.align		4
.L_11:
        /*0018*/ 	.byte	0x04, 0x17
        /*001a*/ 	.short	(.L_13 - .L_12)
.L_12:
        /*001c*/ 	.word	0x00000000
        /*0020*/ 	.short	0x0001
        /*0022*/ 	.short	0x0008
        /*0024*/ 	.byte	0x00, 0xf4, 0x21, 0x00


	//----- nvinfo : EIATTR_KPARAM_INFO
	.align		4
.L_13:
        /*0028*/ 	.byte	0x04, 0x17
        /*002a*/ 	.short	(.L_15 - .L_14)
.L_14:
        /*002c*/ 	.word	0x00000000
        /*0030*/ 	.short	0x0000
        /*0032*/ 	.short	0x0000
        /*0034*/ 	.byte	0x00, 0xf4, 0x21, 0x00


	//----- nvinfo : EIATTR_SPARSE_MMA_MASK
	.align		4
.L_15:
        /*0038*/ 	.byte	0x03, 0x50
        /*003a*/ 	.short	0x0000


	//----- nvinfo : EIATTR_MAXREG_COUNT
	.align		4
        /*003c*/ 	.byte	0x03, 0x1b
        /*003e*/ 	.short	0x00ff


	//----- nvinfo : EIATTR_EXIT_INSTR_OFFSETS
	.align		4
        /*0040*/ 	.byte	0x04, 0x1c
        /*0042*/ 	.short	(.L_17 - .L_16)


	//   ....[0]....
.L_16:
        /*0044*/ 	.word	0x00000100


	//   ....[1]....
        /*0048*/ 	.word	0x00000120


	//----- nvinfo : EIATTR_REQNTID
	.align		4
.L_17:
        /*004c*/ 	.byte	0x04, 0x10
        /*004e*/ 	.short	(.L_19 - .L_18)
.L_18:
        /*0050*/ 	.word	0x00000080
        /*0054*/ 	.word	0x00000001
        /*0058*/ 	.word	0x00000001


	//----- nvinfo : EIATTR_CRS_STACK_SIZE
	.align		4
.L_19:
        /*005c*/ 	.byte	0x04, 0x1e
        /*005e*/ 	.short	(.L_21 - .L_20)
.L_20:
        /*0060*/ 	.word	0x00000000


	//----- nvinfo : EIATTR_CBANK_PARAM_SIZE
	.align		4
.L_21:
        /*0064*/ 	.byte	0x03, 0x19
        /*0066*/ 	.short	0x0014


	//----- nvinfo : EIATTR_PARAM_CBANK
	.align		4
        /*0068*/ 	.byte	0x04, 0x0a
        /*006a*/ 	.short	(.L_23 - .L_22)
	.align		4
.L_22:
        /*006c*/ 	.word	index@(.nv.constant0.triton_poi_fused_view_3)
        /*0070*/ 	.short	0x0210
        /*0072*/ 	.short	0x0014


	//----- nvinfo : EIATTR_SW_WAR
	.align		4
.L_23:
        /*0074*/ 	.byte	0x04, 0x36
        /*0076*/ 	.short	(.L_25 - .L_24)
.L_24:
        /*0078*/ 	.word	0x00000008
.L_25:


//--------------------- .nv.callgraph             --------------------------
	.section	.nv.callgraph,"",@"SHT_CUDA_CALLGRAPH"
	.align	4
	.sectionentsize	8
	.align		4
        /*0000*/ 	.word	0x00000000
	.align		4
        /*0004*/ 	.word	0xffffffff
	.align		4
        /*0008*/ 	.word	0x00000000
	.align		4
        /*000c*/ 	.word	0xfffffffe
	.align		4
        /*0010*/ 	.word	0x00000000
	.align		4
        /*0014*/ 	.word	0xfffffffd
	.align		4
        /*0018*/ 	.word	0x00000000
	.align		4
        /*001c*/ 	.word	0xfffffffc


//--------------------- .text.triton_poi_fused_view_3 --------------------------
	.section	.text.triton_poi_fused_view_3,"ax",@progbits
	.align	128
        .global         triton_poi_fused_view_3
        .type           triton_poi_fused_view_3,@function
        .size           triton_poi_fused_view_3,(.L_x_3 - triton_poi_fused_view_3)
        .other          triton_poi_fused_view_3,@"STO_CUDA_ENTRY STV_DEFAULT"
triton_poi_fused_view_3:
.text.triton_poi_fused_view_3:
[----:B------:R-:W0:Y:S02]  /*0000*/  LDC R1, c[0x0][0x28] ;  /* 0x00000a00ff017b82 */ /* 0x000e240000000800 */
[----:B------:R-:W1:Y:S01]  /*0010*/  S2R R0, SR_TID.X ;  /* 0x0000000000007919 */ /* 0x000e620000002100 */
[----:B------:R-:W2:Y:S01]  /*0020*/  LDC.64 R4, c[0x0][0x218] ;  /* 0x00008600ff047b82 */ /* 0x000ea20000000a00 */
[----:B------:R-:W-:Y:S01]  /*0030*/  ULDC.64 UR4, c[0x0][0x208] ;  /* 0x0000820000047ab9 */ /* 0x000fe20000000a00 */
[----:B------:R-:W-:Y:S01]  /*0040*/  BSSY B0, `(.L_x_0) ;  /* 0x000000b000007945 */ /* 0x000fe20003800000 */
[----:B------:R-:W3:Y:S01]  /*0050*/  S2R R7, SR_CTAID.X ;  /* 0x0000000000077919 */ /* 0x000ee20000002500 */
[----:B------:R-:W-:Y:S01]  /*0060*/  HFMA2.MMA R3, -RZ, RZ, 0, 0 ;  /* 0x00000000ff037435 */ /* 0x000fe200000001ff */
[----:B-1----:R-:W-:-:S04]  /*0070*/  LOP3.LUT R0, R0, 0x7f, RZ, 0xc0, !PT ;  /* 0x0000007f00007812 */ /* 0x002fc800078ec0ff */
[----:B---3--:R-:W-:-:S04]  /*0080*/  LEA R7, R7, R0, 0x7 ;  /* 0x0000000007077211 */ /* 0x008fc800078e38ff */
[C---:B------:R-:W-:Y:S01]  /*0090*/  ISETP.GE.AND P0, PT, R7.reuse, 0x400, PT ;  /* 0x000004000700780c */ /* 0x040fe20003f06270 */
[----:B--2---:R-:W-:-:S12]  /*00a0*/  IMAD.WIDE R4, R7, 0x4, R4 ;  /* 0x0000000407047825 */ /* 0x004fd800078e0204 */
[----:B------:R-:W-:Y:S05]  /*00b0*/  @P0 BRA `(.L_x_1) ;  /* 0x00000000000c0947 */ /* 0x000fea0003800000 */
[----:B------:R-:W1:Y:S02]  /*00c0*/  LDC.64 R2, c[0x0][0x210] ;  /* 0x00008400ff027b82 */ /* 0x000e640000000a00 */
[----:B-1----:R-:W-:-:S06]  /*00d0*/  IMAD.WIDE R2, R7, 0x4, R2 ;  /* 0x0000000407027825 */ /* 0x002fcc00078e0202 */
[----:B------:R1:W5:Y:S02]  /*00e0*/  LDG.E R3, desc[UR4][R2.64] ;  /* 0x0000000402037981 */ /* 0x000364000c1e1900 */
.L_x_1:
[----:B------:R-:W-:Y:S05]  /*00f0*/  BSYNC B0 ;  /* 0x0000000000007941 */ /* 0x000fea0003800000 */
.L_x_0:
[----:B------:R-:W-:Y:S05]  /*0100*/  @P0 EXIT ;  /* 0x000000000000094d */ /* 0x000fea0003800000 */
[----:B-----5:R-:W-:Y:S01]  /*0110*/  STG.E desc[UR4][R4.64], R3 ;  /* 0x0000000304007986 */ /* 0x020fe2000c101904 */
[----:B------:R-:W-:Y:S05]  /*0120*/  EXIT ;  /* 0x000000000000794d */ /* 0x000fea0003800000 */
.L_x_2:
[----:B------:R-:W-:-:S00]  /*0130*/  BRA `(.L_x_2) ;  /* 0xfffffffc00fc7947 */ /* 0x000fc0000383ffff */
[----:B------:R-:W-:-:S00]  /*0140*/  NOP ;  /* 0x0000000000007918 */ /* 0x000fc00000000000 */
        /* <DEDUP_REMOVED lines=11> */
.L_x_3:


//--------------------- .nv.constant0.triton_poi_fused_view_3 --------------------------
	.section	.nv.constant0.triton_poi_fused_view_3,"a",@progbits
	.sectionflags	@""
	.align	4
.nv.constant0.triton_poi_fused_view_3:
	.zero		548
